	.headerflags	@"EF_CUDA_TEXMODE_UNIFIED EF_CUDA_64BIT_ADDRESS EF_CUDA_ACCELERATORS EF_CUDA_SM90 EF_CUDA_VIRTUAL_SM(EF_CUDA_SM90)"
	.elftype	@"ET_EXEC"


//--------------------- .nv.info                  --------------------------
	.section	.nv.info,"",@"SHT_CUDA_INFO"
	.align	4


	//----- nvinfo : EIATTR_REGCOUNT
	.align		4
        /*0000*/ 	.byte	0x04, 0x2f
        /*0002*/ 	.short	(.L_1 - .L_0)
	.align		4
.L_0:
        /*0004*/ 	.word	index@(triton_poi_fused__prelu_kernel_add_7)
        /*0008*/ 	.word	0x00000012


	//----- nvinfo : EIATTR_MIN_STACK_SIZE
	.align		4
.L_1:
        /*000c*/ 	.byte	0x04, 0x12
        /*000e*/ 	.short	(.L_3 - .L_2)
	.align		4
.L_2:
        /*0010*/ 	.word	index@(triton_poi_fused__prelu_kernel_add_7)
        /*0014*/ 	.word	0x00000000


	//----- nvinfo : EIATTR_FRAME_SIZE
	.align		4
.L_3:
        /*0018*/ 	.byte	0x04, 0x11
        /*001a*/ 	.short	(.L_5 - .L_4)
	.align		4
.L_4:
        /*001c*/ 	.word	index@(triton_poi_fused__prelu_kernel_add_7)
        /*0020*/ 	.word	0x00000000


	//----- nvinfo : EIATTR_MIN_STACK_SIZE
	.align		4
.L_5:
        /*0024*/ 	.byte	0x04, 0x12
        /*0026*/ 	.short	(.L_7 - .L_6)
	.align		4
.L_6:
        /*0028*/ 	.word	index@(triton_poi_fused__prelu_kernel_add_7)
        /*002c*/ 	.word	0x00000000
.L_7:


//--------------------- .nv.info.triton_poi_fused__prelu_kernel_add_7 --------------------------
	.section	.nv.info.triton_poi_fused__prelu_kernel_add_7,"",@"SHT_CUDA_INFO"
	.sectionflags	@""
	.align	4


	//----- nvinfo : EIATTR_CUDA_API_VERSION
	.align		4
        /*0000*/ 	.byte	0x04, 0x37
        /*0002*/ 	.short	(.L_9 - .L_8)
.L_8:
        /*0004*/ 	.word	0x0000007c


	//----- nvinfo : EIATTR_KPARAM_INFO
	.align		4
.L_9:
        /*0008*/ 	.byte	0x04, 0x17
        /*000a*/ 	.short	(.L_11 - .L_10)
.L_10:
        /*000c*/ 	.word	0x00000000
        /*0010*/ 	.short	0x0004
        /*0012*/ 	.short	0x0020
        /*0014*/ 	.byte	0x00, 0xf0, 0x11, 0x00


	//----- nvinfo : EIATTR_KPARAM_INFO
	.align		4
.L_11:
        /*0018*/ 	.byte	0x04, 0x17
        /*001a*/ 	.short	(.L_13 - .L_12)
.L_12:
        /*001c*/ 	.word	0x00000000
        /*0020*/ 	.short	0x0003
        /*0022*/ 	.short	0x0018
        /*0024*/ 	.byte	0x00, 0xf4, 0x21, 0x00


	//----- nvinfo : EIATTR_KPARAM_INFO
	.align		4
.L_13:
        /*0028*/ 	.byte	0x04, 0x17
        /*002a*/ 	.short	(.L_15 - .L_14)
.L_14:
        /*002c*/ 	.word	0x00000000
        /*0030*/ 	.short	0x0002
        /*0032*/ 	.short	0x0010
        /*0034*/ 	.byte	0x00, 0xf4, 0x21, 0x00


	//----- nvinfo : EIATTR_KPARAM_INFO
	.align		4
.L_15:
        /*0038*/ 	.byte	0x04, 0x17
        /*003a*/ 	.short	(.L_17 - .L_16)
.L_16:
        /*003c*/ 	.word	0x00000000
        /*0040*/ 	.short	0x0001
        /*0042*/ 	.short	0x0008
        /*0044*/ 	.byte	0x00, 0xf4, 0x21, 0x00


	//----- nvinfo : EIATTR_KPARAM_INFO
	.align		4
.L_17:
        /*0048*/ 	.byte	0x04, 0x17
        /*004a*/ 	.short	(.L_19 - .L_18)
.L_18:
        /*004c*/ 	.word	0x00000000
        /*0050*/ 	.short	0x0000
        /*0052*/ 	.short	0x0000
        /*0054*/ 	.byte	0x00, 0xf4, 0x21, 0x00


	//----- nvinfo : EIATTR_SPARSE_MMA_MASK
	.align		4
.L_19:
        /*0058*/ 	.byte	0x03, 0x50
        /*005a*/ 	.short	0x0000


	//----- nvinfo : EIATTR_MAXREG_COUNT
	.align		4
        /*005c*/ 	.byte	0x03, 0x1b
        /*005e*/ 	.short	0x00ff


	//----- nvinfo : EIATTR_EXIT_INSTR_OFFSETS
	.align		4
        /*0060*/ 	.byte	0x04, 0x1c
        /*0062*/ 	.short	(.L_21 - .L_20)


	//   ....[0]....
.L_20:
        /*0064*/ 	.word	0x00000220


	//   ....[1]....
        /*0068*/ 	.word	0x00000240


	//----- nvinfo : EIATTR_REQNTID
	.align		4
.L_21:
        /*006c*/ 	.byte	0x04, 0x10
        /*006e*/ 	.short	(.L_23 - .L_22)
.L_22:
        /*0070*/ 	.word	0x00000080
        /*0074*/ 	.word	0x00000001
        /*0078*/ 	.word	0x00000001


	//----- nvinfo : EIATTR_CBANK_PARAM_SIZE
	.align		4
.L_23:
        /*007c*/ 	.byte	0x03, 0x19
        /*007e*/ 	.short	0x0024


	//----- nvinfo : EIATTR_PARAM_CBANK
	.align		4
        /*0080*/ 	.byte	0x04, 0x0a
        /*0082*/ 	.short	(.L_25 - .L_24)
	.align		4
.L_24:
        /*0084*/ 	.word	index@(.nv.constant0.triton_poi_fused__prelu_kernel_add_7)
        /*0088*/ 	.short	0x0210
        /*008a*/ 	.short	0x0024


	//----- nvinfo : EIATTR_SW_WAR
	.align		4
.L_25:
        /*008c*/ 	.byte	0x04, 0x36
        /*008e*/ 	.short	(.L_27 - .L_26)
.L_26:
        /*0090*/ 	.word	0x00000008
.L_27:


//--------------------- .nv.callgraph             --------------------------
	.section	.nv.callgraph,"",@"SHT_CUDA_CALLGRAPH"
	.align	4
	.sectionentsize	8
	.align		4
        /*0000*/ 	.word	0x00000000
	.align		4
        /*0004*/ 	.word	0xffffffff
	.align		4
        /*0008*/ 	.word	0x00000000
	.align		4
        /*000c*/ 	.word	0xfffffffe
	.align		4
        /*0010*/ 	.word	0x00000000
	.align		4
        /*0014*/ 	.word	0xfffffffd
	.align		4
        /*0018*/ 	.word	0x00000000
	.align		4
        /*001c*/ 	.word	0xfffffffc


//--------------------- .text.triton_poi_fused__prelu_kernel_add_7 --------------------------
	.section	.text.triton_poi_fused__prelu_kernel_add_7,"ax",@progbits
	.align	128
        .global         triton_poi_fused__prelu_kernel_add_7
        .type           triton_poi_fused__prelu_kernel_add_7,@function
        .size           triton_poi_fused__prelu_kernel_add_7,(.L_x_1 - triton_poi_fused__prelu_kernel_add_7)
        .other          triton_poi_fused__prelu_kernel_add_7,@"STO_CUDA_ENTRY STV_DEFAULT"
triton_poi_fused__prelu_kernel_add_7:
.text.triton_poi_fused__prelu_kernel_add_7:
[----:B------:R-:W0:Y:S02]  /*0000*/  LDC R1, c[0x0][0x28] ;  /* 0x00000a00ff017b82 */ /* 0x000e240000000800 */
[----:B------:R-:W1:Y:S01]  /*0010*/  S2R R0, SR_TID.X ;  /* 0x0000000000007919 */ /* 0x000e620000002100 */
[----:B------:R-:W2:Y:S01]  /*0020*/  LDC.64 R6, c[0x0][0x210] ;  /* 0x00008400ff067b82 */ /* 0x000ea20000000a00 */
[----:B------:R-:W-:Y:S01]  /*0030*/  HFMA2.MMA R15, -RZ, RZ, 0, 0 ;  /* 0x00000000ff0f7435 */ /* 0x000fe200000001ff */
[----:B------:R-:W-:Y:S01]  /*0040*/  ULDC.64 UR4, c[0x0][0x208] ;  /* 0x0000820000047ab9 */ /* 0x000fe20000000a00 */
[----:B------:R-:W3:Y:S05]  /*0050*/  S2R R11, SR_CTAID.X ;  /* 0x00000000000b7919 */ /* 0x000eea0000002500 */
[----:B------:R-:W4:Y:S01]  /*0060*/  LDC.64 R4, c[0x0][0x218] ;  /* 0x00008600ff047b82 */ /* 0x000f220000000a00 */
[----:B-1----:R-:W-:-:S04]  /*0070*/  LOP3.LUT R0, R0, 0x7f, RZ, 0xc0, !PT ;  /* 0x0000007f00007812 */ /* 0x002fc800078ec0ff */
[----:B---3--:R-:W-:-:S04]  /*0080*/  LEA R11, R11, R0, 0x7 ;  /* 0x000000000b0b7211 */ /* 0x008fc800078e38ff */
[C---:B------:R-:W-:Y:S01]  /*0090*/  ISETP.GE.AND P1, PT, R11.reuse, 0x1800, PT ;  /* 0x000018000b00780c */ /* 0x040fe20003f26270 */
[----:B------:R-:W-:-:S04]  /*00a0*/  IMAD.HI R0, R11, 0x2aaaaaab, RZ ;  /* 0x2aaaaaab0b007827 */ /* 0x000fc800078e02ff */
[----:B--2---:R-:W-:Y:S01]  /*00b0*/  IMAD.WIDE R6, R11, 0x4, R6 ;  /* 0x000000040b067825 */ /* 0x004fe200078e0206 */
[----:B------:R-:W-:-:S04]  /*00c0*/  SHF.R.U32.HI R3, RZ, 0x1f, R0 ;  /* 0x0000001fff037819 */ /* 0x000fc80000011600 */
[----:B------:R-:W-:Y:S02]  /*00d0*/  LEA.HI.SX32 R0, R0, R3, 0x1d ;  /* 0x0000000300007211 */ /* 0x000fe400078feaff */
[----:B------:R-:W1:Y:S01]  /*00e0*/  LDC.64 R2, c[0x0][0x220] ;  /* 0x00008800ff027b82 */ /* 0x000e620000000a00 */
[----:B------:R2:W3:Y:S01]  /*00f0*/  @!P1 LDG.E R15, desc[UR4][R6.64] ;  /* 0x00000004060f9981 */ /* 0x0004e2000c1e1900 */
[----:B------:R-:W-:Y:S01]  /*0100*/  SHF.R.S32.HI R9, RZ, 0x1f, R0 ;  /* 0x0000001fff097819 */ /* 0x000fe20000011400 */
[----:B------:R-:W-:-:S03]  /*0110*/  IMAD R13, R0, -0x30, R11 ;  /* 0xffffffd0000d7824 */ /* 0x000fc600078e020b */
[----:B------:R-:W-:-:S04]  /*0120*/  LEA.HI R9, R9, R0, RZ, 0x5 ;  /* 0x0000000009097211 */ /* 0x000fc800078f28ff */
[----:B------:R-:W-:Y:S01]  /*0130*/  LOP3.LUT R9, R9, 0xffffffe0, RZ, 0xc0, !PT ;  /* 0xffffffe009097812 */ /* 0x000fe200078ec0ff */
[----:B------:R-:W-:-:S03]  /*0140*/  IMAD R13, R0, 0x32, R13 ;  /* 0x00000032000d7824 */ /* 0x000fc600078e020d */
[----:B------:R-:W-:Y:S01]  /*0150*/  IADD3 R9, R0, -R9, RZ ;  /* 0x8000000900097210 */ /* 0x000fe20007ffe0ff */
[----:B------:R-:W-:Y:S01]  /*0160*/  VIADD R13, R13, 0x1 ;  /* 0x000000010d0d7836 */ /* 0x000fe20000000000 */
[----:B------:R-:W-:-:S03]  /*0170*/  MOV R0, RZ ;  /* 0x000000ff00007202 */ /* 0x000fc60000000f00 */
[----:B----4-:R-:W-:Y:S02]  /*0180*/  IMAD.WIDE R4, R9, 0x4, R4 ;  /* 0x0000000409047825 */ /* 0x010fe400078e0204 */
[----:B------:R-:W2:Y:S02]  /*0190*/  LDC.64 R8, c[0x0][0x228] ;  /* 0x00008a00ff087b82 */ /* 0x000ea40000000a00 */
[----:B------:R-:W-:Y:S01]  /*01a0*/  IMAD.MOV.U32 R10, RZ, RZ, RZ ;  /* 0x000000ffff0a7224 */ /* 0x000fe200078e00ff */
[----:B------:R-:W4:Y:S01]  /*01b0*/  @!P1 LDG.E.EL R0, desc[UR4][R4.64] ;  /* 0x0000000404009981 */ /* 0x000f22000c2e1900 */
[----:B-1----:R-:W-:-:S05]  /*01c0*/  IMAD.WIDE R2, R13, 0x4, R2 ;  /* 0x000000040d027825 */ /* 0x002fca00078e0202 */
[----:B------:R-:W5:Y:S01]  /*01d0*/  @!P1 LDG.E R10, desc[UR4][R2.64] ;  /* 0x00000004020a9981 */ /* 0x000f62000c1e1900 */
[----:B--2---:R-:W-:Y:S01]  /*01e0*/  IMAD.WIDE R6, R11, 0x4, R8 ;  /* 0x000000040b067825 */ /* 0x004fe200078e0208 */
[----:B---3--:R-:W-:-:S13]  /*01f0*/  FSETP.GT.AND P0, PT, R15, RZ, PT ;  /* 0x000000ff0f00720b */ /* 0x008fda0003f04000 */
[----:B----4-:R-:W-:-:S04]  /*0200*/  @!P0 FMUL R15, R0, R15 ;  /* 0x0000000f000f8220 */ /* 0x010fc80000400000 */
[----:B-----5:R-:W-:Y:S01]  /*0210*/  FADD R15, R15, R10 ;  /* 0x0000000a0f0f7221 */ /* 0x020fe20000000000 */
[----:B------:R-:W-:Y:S06]  /*0220*/  @P1 EXIT ;  /* 0x000000000000194d */ /* 0x000fec0003800000 */
[----:B------:R-:W-:Y:S01]  /*0230*/  STG.E desc[UR4][R6.64], R15 ;  /* 0x0000000f06007986 */ /* 0x000fe2000c101904 */
[----:B------:R-:W-:Y:S05]  /*0240*/  EXIT ;  /* 0x000000000000794d */ /* 0x000fea0003800000 */
.L_x_0:
[----:B------:R-:W-:-:S00]  /*0250*/  BRA `(.L_x_0) ;  /* 0xfffffffc00fc7947 */ /* 0x000fc0000383ffff */
[----:B------:R-:W-:-:S00]  /*0260*/  NOP ;  /* 0x0000000000007918 */ /* 0x000fc00000000000 */
        /* <DEDUP_REMOVED lines=9> */
.L_x_1:


//--------------------- .nv.constant0.triton_poi_fused__prelu_kernel_add_7 --------------------------
	.section	.nv.constant0.triton_poi_fused__prelu_kernel_add_7,"a",@progbits
	.sectionflags	@""
	.align	4
.nv.constant0.triton_poi_fused__prelu_kernel_add_7:
	.zero		564
